//
// Generated by NVIDIA NVVM Compiler
//
// Compiler Build ID: CL-36424714
// Cuda compilation tools, release 13.0, V13.0.88
// Based on NVVM 20.0.0
//

.version 9.0
.target sm_100
.address_size 64

	// .globl	_Z5hellov
.extern .func  (.param .b32 func_retval0) vprintf
(
	.param .b64 vprintf_param_0,
	.param .b64 vprintf_param_1
)
;
.global .align 1 .b8 $str[25] = {72, 101, 108, 108, 111, 32, 102, 114, 111, 109, 32, 67, 85, 68, 65, 32, 107, 101, 114, 110, 101, 108, 33, 10};

.visible .entry _Z5hellov()
{
	.reg .b32 	%r<3>;
	.reg .b64 	%rd<3>;

	mov.u64 	%rd1, $str;
	cvta.global.u64 	%rd2, %rd1;
	{ // callseq 0, 0
	.param .b64 param0;
	st.param.b64 	[param0], %rd2;
	.param .b64 param1;
	st.param.b64 	[param1], 0;
	.param .b32 retval0;
	call.uni (retval0), 
	vprintf, 
	(
	param0, 
	param1
	);
	ld.param.b32 	%r1, [retval0];
	} // callseq 0
	ret;

}


// ===== COMPILED SASS (sm_100) =====

	.target	sm_100

	.elftype	@"ET_EXEC"


//--------------------- .note.nv.tkinfo           --------------------------
	.section	.note.nv.tkinfo,"",@"SHT_NOTE"
	.sectionflags	@"SHF_NOTE_NV_TKINFO"
	.tkinfo
        /*0018*/ 	.word	0x00000002
        /*0030*/ 	.string	""
        /*0030*/ 	.string	"ptxas"
        /*0030*/ 	.string	"Cuda compilation tools, release 13.0, V13.0.88"
        /*0030*/ 	.string	"Build cuda_13.0.r13.0/compiler.36424714_0"
        /*0030*/ 	.string	"-arch sm_100 -m 64 "



//--------------------- .note.nv.cuinfo           --------------------------
	.section	.note.nv.cuinfo,"",@"SHT_NOTE"
	.sectionflags	@"SHF_NOTE_NV_CUINFO"
        /*0018*/ 	.short	0x0002
        /*001a*/ 	.short	0x0064
        /*001c*/ 	.short	0x0082
	.zero		2


//--------------------- .nv.info                  --------------------------
	.section	.nv.info,"",@"SHT_CUDA_INFO"
	.align	4


	//----- nvinfo : EIATTR_REGCOUNT
	.align		4
        /*0000*/ 	.byte	0x04, 0x2f
        /*0002*/ 	.short	(.L_2 - .L_1)
	.align		4
.L_1:
        /*0004*/ 	.word	index@(_Z5hellov)
        /*0008*/ 	.word	0x00000018


	//----- nvinfo : EIATTR_FRAME_SIZE
	.align		4
.L_2:
        /*000c*/ 	.byte	0x04, 0x11
        /*000e*/ 	.short	(.L_4 - .L_3)
	.align		4
.L_3:
        /*0010*/ 	.word	index@(_Z5hellov)
        /*0014*/ 	.word	0x00000000


	//----- nvinfo : EIATTR_MIN_STACK_SIZE
	.align		4
.L_4:
        /*0018*/ 	.byte	0x04, 0x12
        /*001a*/ 	.short	(.L_6 - .L_5)
	.align		4
.L_5:
        /*001c*/ 	.word	index@(_Z5hellov)
        /*0020*/ 	.word	0x00000000
.L_6:


//--------------------- .nv.compat                --------------------------
	.section	.nv.compat,"",@"SHT_CUDA_COMPAT_INFO"
	.align	4
        /*0000*/ 	.byte	0x02, 0x09, 0x00, 0x00, 0x02, 0x02, 0x01, 0x00, 0x02, 0x05, 0x05, 0x00, 0x03, 0x07, 0x01, 0x01
        /*0010*/ 	.byte	0x02, 0x03, 0x00, 0x00, 0x02, 0x06, 0x01, 0x00, 0x04, 0x0b, 0x08, 0x00, 0x09, 0x00, 0x00, 0x00
        /*0020*/ 	.byte	0x00, 0x00, 0x00, 0x00


//--------------------- .nv.info._Z5hellov        --------------------------
	.section	.nv.info._Z5hellov,"",@"SHT_CUDA_INFO"
	.sectionflags	@""
	.align	4


	//----- nvinfo : EIATTR_CUDA_API_VERSION
	.align		4
        /*0000*/ 	.byte	0x04, 0x37
        /*0002*/ 	.short	(.L_8 - .L_7)
.L_7:
        /*0004*/ 	.word	0x00000082


	//----- nvinfo : EIATTR_SPARSE_MMA_MASK
	.align		4
.L_8:
        /*0008*/ 	.byte	0x03, 0x50
        /*000a*/ 	.short	0x0000


	//----- nvinfo : EIATTR_MAXREG_COUNT
	.align		4
        /*000c*/ 	.byte	0x03, 0x1b
        /*000e*/ 	.short	0x00ff


	//----- nvinfo : EIATTR_EXTERNS
	.align		4
        /*0010*/ 	.byte	0x04, 0x0f
        /*0012*/ 	.short	(.L_10 - .L_9)


	//   ....[0]....
	.align		4
.L_9:
        /*0014*/ 	.word	index@(vprintf)


	//----- nvinfo : EIATTR_MERCURY_ISA_VERSION
	.align		4
.L_10:
        /*0018*/ 	.byte	0x03, 0x5f
        /*001a*/ 	.short	0x0101


	//----- nvinfo : EIATTR_VRC_CTA_INIT_COUNT
	.align		4
        /*001c*/ 	.byte	0x02, 0x4a
	.zero		1
	.zero		1


	//----- nvinfo : EIATTR_SYSCALL_OFFSETS
	.align		4
        /*0020*/ 	.byte	0x04, 0x46
        /*0022*/ 	.short	(.L_12 - .L_11)


	//   ....[0]....
.L_11:
        /*0024*/ 	.word	0x00000080


	//----- nvinfo : EIATTR_EXIT_INSTR_OFFSETS
	.align		4
.L_12:
        /*0028*/ 	.byte	0x04, 0x1c
        /*002a*/ 	.short	(.L_14 - .L_13)


	//   ....[0]....
.L_13:
        /*002c*/ 	.word	0x00000090


	//----- nvinfo : EIATTR_SW_WAR
	.align		4
.L_14:
        /*0030*/ 	.byte	0x04, 0x36
        /*0032*/ 	.short	(.L_16 - .L_15)
.L_15:
        /*0034*/ 	.word	0x00000008
.L_16:


//--------------------- .nv.callgraph             --------------------------
	.section	.nv.callgraph,"",@"SHT_CUDA_CALLGRAPH"
	.align	4
	.sectionentsize	8
	.align		4
        /*0000*/ 	.word	0x00000000
	.align		4
        /*0004*/ 	.word	0xffffffff
	.align		4
        /*0008*/ 	.word	index@(_Z5hellov)
	.align		4
        /*000c*/ 	.word	index@(vprintf)
	.align		4
        /*0010*/ 	.word	0x00000000
	.align		4
        /*0014*/ 	.word	0xfffffffe
	.align		4
        /*0018*/ 	.word	0x00000000
	.align		4
        /*001c*/ 	.word	0xfffffffd
	.align		4
        /*0020*/ 	.word	0x00000000
	.align		4
        /*0024*/ 	.word	0xfffffffc


//--------------------- .nv.constant4             --------------------------
	.section	.nv.constant4,"a",@progbits
	.align	8
	.align		8
.nv.constant4:
        /*0000*/ 	.dword	vprintf
	.align		8
        /*0008*/ 	.dword	$str


//--------------------- .text._Z5hellov           --------------------------
	.section	.text._Z5hellov,"ax",@progbits
	.align	128
        .global         _Z5hellov
        .type           _Z5hellov,@function
        .size           _Z5hellov,(.L_x_2 - _Z5hellov)
        .other          _Z5hellov,@"STO_CUDA_ENTRY STV_DEFAULT"
_Z5hellov:
.text._Z5hellov:
[----:B------:R-:W0:Y:S01]  /*0000*/  LDC R1, c[0x0][0x37c] ;  /* 0x0000df00ff017b82 */ /* 0x000e220000000800 */
[----:B------:R-:W-:Y:S01]  /*0010*/  MOV R0, 0x0 ;  /* 0x0000000000007802 */ /* 0x000fe20000000f00 */
[----:B------:R-:W1:Y:S01]  /*0020*/  LDCU.64 UR4, c[0x4][0x8] ;  /* 0x01000100ff0477ac */ /* 0x000e620008000a00 */
[----:B------:R-:W-:-:S05]  /*0030*/  CS2R R6, SRZ ;  /* 0x0000000000067805 */ /* 0x000fca000001ff00 */
[----:B------:R2:W3:Y:S01]  /*0040*/  LDC.64 R2, c[0x4][R0] ;  /* 0x0100000000027b82 */ /* 0x0004e20000000a00 */
[----:B-1----:R-:W-:Y:S02]  /*0050*/  IMAD.U32 R4, RZ, RZ, UR4 ;  /* 0x00000004ff047e24 */ /* 0x002fe4000f8e00ff */
[----:B--2---:R-:W-:-:S07]  /*0060*/  IMAD.U32 R5, RZ, RZ, UR5 ;  /* 0x00000005ff057e24 */ /* 0x004fce000f8e00ff */
[----:B------:R-:W-:-:S07]  /*0070*/  LEPC R20, `(.L_x_0) ;  /* 0x000000001014794e */ /* 0x000fce0000000000 */
[----:B0--3--:R-:W-:Y:S05]  /*0080*/  CALL.ABS.NOINC R2 ;  /* 0x0000000002007343 */ /* 0x009fea0003c00000 */
.L_x_0:
[----:B------:R-:W-:Y:S05]  /*0090*/  EXIT ;  /* 0x000000000000794d */ /* 0x000fea0003800000 */
.L_x_1:
[----:B------:R-:W-:-:S00]  /*00a0*/  BRA `(.L_x_1) ;  /* 0xfffffffc00fc7947 */ /* 0x000fc0000383ffff */
[----:B------:R-:W-:-:S00]  /*00b0*/  NOP ;  /* 0x0000000000007918 */ /* 0x000fc00000000000 */
        /* <DEDUP_REMOVED lines=12> */
.L_x_2:


//--------------------- .nv.global.init           --------------------------
	.section	.nv.global.init,"aw",@progbits
.nv.global.init:
	.type		$str,@object
	.size		$str,(.L_0 - $str)
$str:
        /*0000*/ 	.byte	0x48, 0x65, 0x6c, 0x6c, 0x6f, 0x20, 0x66, 0x72, 0x6f, 0x6d, 0x20, 0x43, 0x55, 0x44, 0x41, 0x20
        /*0010*/ 	.byte	0x6b, 0x65, 0x72, 0x6e, 0x65, 0x6c, 0x21, 0x0a, 0x00
.L_0:


//--------------------- .nv.shared.reserved.0     --------------------------
	.section	.nv.shared.reserved.0,"aw",@nobits
	.weak		__nv_reservedSMEM_offset_0_alias
	.size		__nv_reservedSMEM_offset_0_alias, 0, 64
	.other		__nv_reservedSMEM_offset_0_alias,@"STO_CUDA_RESERVED_SHARED STV_DEFAULT"
__nv_reservedSMEM_offset_0_alias:
	.zero		0
	.zero		64


//--------------------- .nv.constant0._Z5hellov   --------------------------
	.section	.nv.constant0._Z5hellov,"a",@progbits
	.sectionflags	@""
	.align	4
.nv.constant0._Z5hellov:
	.zero		896


//--------------------- SYMBOLS --------------------------

	.type		.nv.reservedSmem.offset0,@object
	.size		.nv.reservedSmem.offset0,0x4
	.type		vprintf,@function
